//
// Generated by NVIDIA NVVM Compiler
//
// Compiler Build ID: CL-36424714
// Cuda compilation tools, release 13.0, V13.0.88
// Based on NVVM 20.0.0
//

.version 9.0
.target sm_100
.address_size 64

	// .globl	_Z16dsubtract_matrixPdS_S_i

.visible .entry _Z16dsubtract_matrixPdS_S_i(
	.param .u64 .ptr .align 1 _Z16dsubtract_matrixPdS_S_i_param_0,
	.param .u64 .ptr .align 1 _Z16dsubtract_matrixPdS_S_i_param_1,
	.param .u64 .ptr .align 1 _Z16dsubtract_matrixPdS_S_i_param_2,
	.param .u32 _Z16dsubtract_matrixPdS_S_i_param_3
)
{
	.reg .pred 	%p<2>;
	.reg .b32 	%r<6>;
	.reg .b64 	%rd<11>;
	.reg .b64 	%fd<4>;

	ld.param.u64 	%rd1, [_Z16dsubtract_matrixPdS_S_i_param_0];
	ld.param.u64 	%rd2, [_Z16dsubtract_matrixPdS_S_i_param_1];
	ld.param.u64 	%rd3, [_Z16dsubtract_matrixPdS_S_i_param_2];
	ld.param.u32 	%r2, [_Z16dsubtract_matrixPdS_S_i_param_3];
	mov.u32 	%r3, %ctaid.x;
	mov.u32 	%r4, %ntid.x;
	mov.u32 	%r5, %tid.x;
	mad.lo.s32 	%r1, %r3, %r4, %r5;
	setp.ge.s32 	%p1, %r1, %r2;
	@%p1 bra 	$L__BB0_2;
	cvta.to.global.u64 	%rd4, %rd1;
	cvta.to.global.u64 	%rd5, %rd2;
	cvta.to.global.u64 	%rd6, %rd3;
	mul.wide.s32 	%rd7, %r1, 8;
	add.s64 	%rd8, %rd4, %rd7;
	ld.global.f64 	%fd1, [%rd8];
	add.s64 	%rd9, %rd5, %rd7;
	ld.global.f64 	%fd2, [%rd9];
	sub.f64 	%fd3, %fd1, %fd2;
	add.s64 	%rd10, %rd6, %rd7;
	st.global.f64 	[%rd10], %fd3;
$L__BB0_2:
	ret;

}


// ===== COMPILED SASS (sm_100) =====

	.target	sm_100

	.elftype	@"ET_EXEC"


//--------------------- .note.nv.tkinfo           --------------------------
	.section	.note.nv.tkinfo,"",@"SHT_NOTE"
	.sectionflags	@"SHF_NOTE_NV_TKINFO"
	.tkinfo
        /*0018*/ 	.word	0x00000002
        /*0030*/ 	.string	""
        /*0030*/ 	.string	"ptxas"
        /*0030*/ 	.string	"Cuda compilation tools, release 13.0, V13.0.88"
        /*0030*/ 	.string	"Build cuda_13.0.r13.0/compiler.36424714_0"
        /*0030*/ 	.string	"-arch sm_100 -m 64 "



//--------------------- .note.nv.cuinfo           --------------------------
	.section	.note.nv.cuinfo,"",@"SHT_NOTE"
	.sectionflags	@"SHF_NOTE_NV_CUINFO"
        /*0018*/ 	.short	0x0002
        /*001a*/ 	.short	0x0064
        /*001c*/ 	.short	0x0082
	.zero		2


//--------------------- .nv.info                  --------------------------
	.section	.nv.info,"",@"SHT_CUDA_INFO"
	.align	4


	//----- nvinfo : EIATTR_REGCOUNT
	.align		4
        /*0000*/ 	.byte	0x04, 0x2f
        /*0002*/ 	.short	(.L_1 - .L_0)
	.align		4
.L_0:
        /*0004*/ 	.word	index@(_Z16dsubtract_matrixPdS_S_i)
        /*0008*/ 	.word	0x0000000e


	//----- nvinfo : EIATTR_FRAME_SIZE
	.align		4
.L_1:
        /*000c*/ 	.byte	0x04, 0x11
        /*000e*/ 	.short	(.L_3 - .L_2)
	.align		4
.L_2:
        /*0010*/ 	.word	index@(_Z16dsubtract_matrixPdS_S_i)
        /*0014*/ 	.word	0x00000000


	//----- nvinfo : EIATTR_MIN_STACK_SIZE
	.align		4
.L_3:
        /*0018*/ 	.byte	0x04, 0x12
        /*001a*/ 	.short	(.L_5 - .L_4)
	.align		4
.L_4:
        /*001c*/ 	.word	index@(_Z16dsubtract_matrixPdS_S_i)
        /*0020*/ 	.word	0x00000000
.L_5:


//--------------------- .nv.compat                --------------------------
	.section	.nv.compat,"",@"SHT_CUDA_COMPAT_INFO"
	.align	4
        /*0000*/ 	.byte	0x02, 0x09, 0x00, 0x00, 0x02, 0x02, 0x01, 0x00, 0x02, 0x05, 0x05, 0x00, 0x03, 0x07, 0x01, 0x01
        /*0010*/ 	.byte	0x02, 0x03, 0x00, 0x00, 0x02, 0x06, 0x01, 0x00, 0x04, 0x0b, 0x08, 0x00, 0x01, 0x00, 0x00, 0x00
        /*0020*/ 	.byte	0x00, 0x00, 0x00, 0x00


//--------------------- .nv.info._Z16dsubtract_matrixPdS_S_i --------------------------
	.section	.nv.info._Z16dsubtract_matrixPdS_S_i,"",@"SHT_CUDA_INFO"
	.sectionflags	@""
	.align	4


	//----- nvinfo : EIATTR_CUDA_API_VERSION
	.align		4
        /*0000*/ 	.byte	0x04, 0x37
        /*0002*/ 	.short	(.L_7 - .L_6)
.L_6:
        /*0004*/ 	.word	0x00000082


	//----- nvinfo : EIATTR_KPARAM_INFO
	.align		4
.L_7:
        /*0008*/ 	.byte	0x04, 0x17
        /*000a*/ 	.short	(.L_9 - .L_8)
.L_8:
        /*000c*/ 	.word	0x00000000
        /*0010*/ 	.short	0x0003
        /*0012*/ 	.short	0x0018
        /*0014*/ 	.byte	0x00, 0xf0, 0x11, 0x00


	//----- nvinfo : EIATTR_KPARAM_INFO
	.align		4
.L_9:
        /*0018*/ 	.byte	0x04, 0x17
        /*001a*/ 	.short	(.L_11 - .L_10)
.L_10:
        /*001c*/ 	.word	0x00000000
        /*0020*/ 	.short	0x0002
        /*0022*/ 	.short	0x0010
        /*0024*/ 	.byte	0x00, 0xf5, 0x21, 0x00


	//----- nvinfo : EIATTR_KPARAM_INFO
	.align		4
.L_11:
        /*0028*/ 	.byte	0x04, 0x17
        /*002a*/ 	.short	(.L_13 - .L_12)
.L_12:
        /*002c*/ 	.word	0x00000000
        /*0030*/ 	.short	0x0001
        /*0032*/ 	.short	0x0008
        /*0034*/ 	.byte	0x00, 0xf5, 0x21, 0x00


	//----- nvinfo : EIATTR_KPARAM_INFO
	.align		4
.L_13:
        /*0038*/ 	.byte	0x04, 0x17
        /*003a*/ 	.short	(.L_15 - .L_14)
.L_14:
        /*003c*/ 	.word	0x00000000
        /*0040*/ 	.short	0x0000
        /*0042*/ 	.short	0x0000
        /*0044*/ 	.byte	0x00, 0xf5, 0x21, 0x00


	//----- nvinfo : EIATTR_SPARSE_MMA_MASK
	.align		4
.L_15:
        /*0048*/ 	.byte	0x03, 0x50
        /*004a*/ 	.short	0x0000


	//----- nvinfo : EIATTR_MAXREG_COUNT
	.align		4
        /*004c*/ 	.byte	0x03, 0x1b
        /*004e*/ 	.short	0x00ff


	//----- nvinfo : EIATTR_MERCURY_ISA_VERSION
	.align		4
        /*0050*/ 	.byte	0x03, 0x5f
        /*0052*/ 	.short	0x0101


	//----- nvinfo : EIATTR_VRC_CTA_INIT_COUNT
	.align		4
        /*0054*/ 	.byte	0x02, 0x4a
	.zero		1
	.zero		1


	//----- nvinfo : EIATTR_EXIT_INSTR_OFFSETS
	.align		4
        /*0058*/ 	.byte	0x04, 0x1c
        /*005a*/ 	.short	(.L_17 - .L_16)


	//   ....[0]....
.L_16:
        /*005c*/ 	.word	0x00000070


	//   ....[1]....
        /*0060*/ 	.word	0x00000130


	//----- nvinfo : EIATTR_CBANK_PARAM_SIZE
	.align		4
.L_17:
        /*0064*/ 	.byte	0x03, 0x19
        /*0066*/ 	.short	0x001c


	//----- nvinfo : EIATTR_PARAM_CBANK
	.align		4
        /*0068*/ 	.byte	0x04, 0x0a
        /*006a*/ 	.short	(.L_19 - .L_18)
	.align		4
.L_18:
        /*006c*/ 	.word	index@(.nv.constant0._Z16dsubtract_matrixPdS_S_i)
        /*0070*/ 	.short	0x0380
        /*0072*/ 	.short	0x001c


	//----- nvinfo : EIATTR_SW_WAR
	.align		4
.L_19:
        /*0074*/ 	.byte	0x04, 0x36
        /*0076*/ 	.short	(.L_21 - .L_20)
.L_20:
        /*0078*/ 	.word	0x00000008
.L_21:


//--------------------- .nv.callgraph             --------------------------
	.section	.nv.callgraph,"",@"SHT_CUDA_CALLGRAPH"
	.align	4
	.sectionentsize	8
	.align		4
        /*0000*/ 	.word	0x00000000
	.align		4
        /*0004*/ 	.word	0xffffffff
	.align		4
        /*0008*/ 	.word	0x00000000
	.align		4
        /*000c*/ 	.word	0xfffffffe
	.align		4
        /*0010*/ 	.word	0x00000000
	.align		4
        /*0014*/ 	.word	0xfffffffd
	.align		4
        /*0018*/ 	.word	0x00000000
	.align		4
        /*001c*/ 	.word	0xfffffffc


//--------------------- .text._Z16dsubtract_matrixPdS_S_i --------------------------
	.section	.text._Z16dsubtract_matrixPdS_S_i,"ax",@progbits
	.align	128
        .global         _Z16dsubtract_matrixPdS_S_i
        .type           _Z16dsubtract_matrixPdS_S_i,@function
        .size           _Z16dsubtract_matrixPdS_S_i,(.L_x_1 - _Z16dsubtract_matrixPdS_S_i)
        .other          _Z16dsubtract_matrixPdS_S_i,@"STO_CUDA_ENTRY STV_DEFAULT"
_Z16dsubtract_matrixPdS_S_i:
.text._Z16dsubtract_matrixPdS_S_i:
[----:B------:R-:W-:Y:S01]  /*0000*/  LDC R1, c[0x0][0x37c] ;  /* 0x0000df00ff017b82 */ /* 0x000fe20000000800 */
[----:B------:R-:W0:Y:S07]  /*0010*/  S2R R0, SR_TID.X ;  /* 0x0000000000007919 */ /* 0x000e2e0000002100 */
[----:B------:R-:W0:Y:S01]  /*0020*/  S2UR UR4, SR_CTAID.X ;  /* 0x00000000000479c3 */ /* 0x000e220000002500 */
[----:B------:R-:W1:Y:S07]  /*0030*/  LDCU UR5, c[0x0][0x398] ;  /* 0x00007300ff0577ac */ /* 0x000e6e0008000800 */
[----:B------:R-:W0:Y:S02]  /*0040*/  LDC R11, c[0x0][0x360] ;  /* 0x0000d800ff0b7b82 */ /* 0x000e240000000800 */
[----:B0-----:R-:W-:-:S05]  /*0050*/  IMAD R11, R11, UR4, R0 ;  /* 0x000000040b0b7c24 */ /* 0x001fca000f8e0200 */
[----:B-1----:R-:W-:-:S13]  /*0060*/  ISETP.GE.AND P0, PT, R11, UR5, PT ;  /* 0x000000050b007c0c */ /* 0x002fda000bf06270 */
[----:B------:R-:W-:Y:S05]  /*0070*/  @P0 EXIT ;  /* 0x000000000000094d */ /* 0x000fea0003800000 */
[----:B------:R-:W0:Y:S01]  /*0080*/  LDC.64 R2, c[0x0][0x380] ;  /* 0x0000e000ff027b82 */ /* 0x000e220000000a00 */
[----:B------:R-:W1:Y:S07]  /*0090*/  LDCU.64 UR4, c[0x0][0x358] ;  /* 0x00006b00ff0477ac */ /* 0x000e6e0008000a00 */
[----:B------:R-:W2:Y:S08]  /*00a0*/  LDC.64 R4, c[0x0][0x388] ;  /* 0x0000e200ff047b82 */ /* 0x000eb00000000a00 */
[----:B------:R-:W3:Y:S01]  /*00b0*/  LDC.64 R8, c[0x0][0x390] ;  /* 0x0000e400ff087b82 */ /* 0x000ee20000000a00 */
[----:B0-----:R-:W-:-:S06]  /*00c0*/  IMAD.WIDE R2, R11, 0x8, R2 ;  /* 0x000000080b027825 */ /* 0x001fcc00078e0202 */
[----:B-1----:R-:W4:Y:S01]  /*00d0*/  LDG.E.64 R2, desc[UR4][R2.64] ;  /* 0x0000000402027981 */ /* 0x002f22000c1e1b00 */
[----:B--2---:R-:W-:-:S06]  /*00e0*/  IMAD.WIDE R4, R11, 0x8, R4 ;  /* 0x000000080b047825 */ /* 0x004fcc00078e0204 */
[----:B------:R-:W4:Y:S01]  /*00f0*/  LDG.E.64 R4, desc[UR4][R4.64] ;  /* 0x0000000404047981 */ /* 0x000f22000c1e1b00 */
[----:B---3--:R-:W-:Y:S01]  /*0100*/  IMAD.WIDE R8, R11, 0x8, R8 ;  /* 0x000000080b087825 */ /* 0x008fe200078e0208 */
[----:B----4-:R-:W-:-:S07]  /*0110*/  DADD R6, R2, -R4 ;  /* 0x0000000002067229 */ /* 0x010fce0000000804 */
[----:B------:R-:W-:Y:S01]  /*0120*/  STG.E.64 desc[UR4][R8.64], R6 ;  /* 0x0000000608007986 */ /* 0x000fe2000c101b04 */
[----:B------:R-:W-:Y:S05]  /*0130*/  EXIT ;  /* 0x000000000000794d */ /* 0x000fea0003800000 */
.L_x_0:
[----:B------:R-:W-:-:S00]  /*0140*/  BRA `(.L_x_0) ;  /* 0xfffffffc00fc7947 */ /* 0x000fc0000383ffff */
[----:B------:R-:W-:-:S00]  /*0150*/  NOP ;  /* 0x0000000000007918 */ /* 0x000fc00000000000 */
        /* <DEDUP_REMOVED lines=10> */
.L_x_1:


//--------------------- .nv.shared.reserved.0     --------------------------
	.section	.nv.shared.reserved.0,"aw",@nobits
	.weak		__nv_reservedSMEM_offset_0_alias
	.size		__nv_reservedSMEM_offset_0_alias, 0, 64
	.other		__nv_reservedSMEM_offset_0_alias,@"STO_CUDA_RESERVED_SHARED STV_DEFAULT"
__nv_reservedSMEM_offset_0_alias:
	.zero		0
	.zero		64


//--------------------- .nv.constant0._Z16dsubtract_matrixPdS_S_i --------------------------
	.section	.nv.constant0._Z16dsubtract_matrixPdS_S_i,"a",@progbits
	.sectionflags	@""
	.align	4
.nv.constant0._Z16dsubtract_matrixPdS_S_i:
	.zero		924


//--------------------- SYMBOLS --------------------------

	.type		.nv.reservedSmem.offset0,@object
	.size		.nv.reservedSmem.offset0,0x4
